//
// Generated by NVIDIA NVVM Compiler
//
// Compiler Build ID: CL-36424714
// Cuda compilation tools, release 13.0, V13.0.88
// Based on NVVM 20.0.0
//

.version 9.0
.target sm_100
.address_size 64

	// .globl	_Z10block_psumPfS_S_ii
.extern .shared .align 16 .b8 smem[];

.visible .entry _Z10block_psumPfS_S_ii(
	.param .u64 .ptr .align 1 _Z10block_psumPfS_S_ii_param_0,
	.param .u64 .ptr .align 1 _Z10block_psumPfS_S_ii_param_1,
	.param .u64 .ptr .align 1 _Z10block_psumPfS_S_ii_param_2,
	.param .u32 _Z10block_psumPfS_S_ii_param_3,
	.param .u32 _Z10block_psumPfS_S_ii_param_4
)
{
	.reg .pred 	%p<9>;
	.reg .b32 	%r<46>;
	.reg .b32 	%f<12>;
	.reg .b64 	%rd<15>;

	ld.param.u64 	%rd4, [_Z10block_psumPfS_S_ii_param_0];
	ld.param.u64 	%rd2, [_Z10block_psumPfS_S_ii_param_1];
	ld.param.u64 	%rd3, [_Z10block_psumPfS_S_ii_param_2];
	ld.param.u32 	%r16, [_Z10block_psumPfS_S_ii_param_3];
	ld.param.u32 	%r17, [_Z10block_psumPfS_S_ii_param_4];
	cvta.to.global.u64 	%rd5, %rd4;
	mov.u32 	%r1, %ctaid.x;
	mov.u32 	%r19, %ntid.x;
	mul.lo.s32 	%r20, %r1, %r19;
	cvt.u64.u32 	%rd6, %r20;
	mov.u32 	%r2, %tid.x;
	cvt.u64.u32 	%rd7, %r2;
	add.s64 	%rd8, %rd6, %rd7;
	shl.b64 	%rd1, %rd8, 3;
	add.s64 	%rd9, %rd5, %rd1;
	ld.global.f32 	%f1, [%rd9];
	shl.b32 	%r21, %r2, 3;
	mov.u32 	%r22, smem;
	add.s32 	%r3, %r22, %r21;
	ld.global.f32 	%f2, [%rd9+4];
	shl.b32 	%r23, %r2, 1;
	or.b32  	%r4, %r23, 1;
	st.shared.v2.f32 	[%r3], {%f1, %f2};
	shr.s32 	%r41, %r16, 1;
	setp.lt.s32 	%p1, %r41, 1;
	mov.b32 	%r43, 1;
	@%p1 bra 	$L__BB0_5;
	mov.b32 	%r43, 1;
$L__BB0_2:
	bar.sync 	0;
	setp.ge.u32 	%p2, %r2, %r41;
	@%p2 bra 	$L__BB0_4;
	mul.lo.s32 	%r25, %r43, %r4;
	shl.b32 	%r26, %r25, 2;
	add.s32 	%r28, %r22, %r26;
	ld.shared.f32 	%f3, [%r28+-4];
	shl.b32 	%r29, %r43, 2;
	add.s32 	%r30, %r28, %r29;
	ld.shared.f32 	%f4, [%r30+-4];
	add.f32 	%f5, %f3, %f4;
	st.shared.f32 	[%r30+-4], %f5;
$L__BB0_4:
	shl.b32 	%r43, %r43, 1;
	shr.u32 	%r9, %r41, 1;
	setp.gt.u32 	%p3, %r41, 1;
	mov.u32 	%r41, %r9;
	@%p3 bra 	$L__BB0_2;
$L__BB0_5:
	setp.ne.s32 	%p4, %r2, 0;
	@%p4 bra 	$L__BB0_9;
	setp.ne.s32 	%p5, %r17, 1;
	shl.b32 	%r31, %r16, 2;
	add.s32 	%r11, %r22, %r31;
	@%p5 bra 	$L__BB0_8;
	ld.shared.f32 	%f6, [%r11+-4];
	cvta.to.global.u64 	%rd10, %rd3;
	mul.wide.u32 	%rd11, %r1, 4;
	add.s64 	%rd12, %rd10, %rd11;
	st.global.f32 	[%rd12], %f6;
$L__BB0_8:
	mov.b32 	%r33, 0;
	st.shared.u32 	[%r11+-4], %r33;
$L__BB0_9:
	setp.lt.s32 	%p6, %r16, 2;
	@%p6 bra 	$L__BB0_14;
	mov.b32 	%r44, 1;
$L__BB0_11:
	shr.s32 	%r43, %r43, 1;
	bar.sync 	0;
	setp.ge.u32 	%p7, %r2, %r44;
	@%p7 bra 	$L__BB0_13;
	mul.lo.s32 	%r35, %r43, %r4;
	shl.b32 	%r36, %r35, 2;
	add.s32 	%r38, %r22, %r36;
	ld.shared.f32 	%f7, [%r38+-4];
	shl.b32 	%r39, %r43, 2;
	add.s32 	%r40, %r38, %r39;
	ld.shared.f32 	%f8, [%r40+-4];
	st.shared.f32 	[%r38+-4], %f8;
	add.f32 	%f9, %f7, %f8;
	st.shared.f32 	[%r40+-4], %f9;
$L__BB0_13:
	shl.b32 	%r44, %r44, 1;
	setp.lt.s32 	%p8, %r44, %r16;
	@%p8 bra 	$L__BB0_11;
$L__BB0_14:
	cvta.to.global.u64 	%rd13, %rd2;
	bar.sync 	0;
	ld.shared.v2.f32 	{%f10, %f11}, [%r3];
	add.s64 	%rd14, %rd13, %rd1;
	st.global.f32 	[%rd14], %f10;
	st.global.f32 	[%rd14+4], %f11;
	ret;

}
	// .globl	_Z12scatter_incrPfS_
.visible .entry _Z12scatter_incrPfS_(
	.param .u64 .ptr .align 1 _Z12scatter_incrPfS__param_0,
	.param .u64 .ptr .align 1 _Z12scatter_incrPfS__param_1
)
{
	.reg .b32 	%r<7>;
	.reg .b32 	%f<6>;
	.reg .b64 	%rd<12>;

	ld.param.u64 	%rd1, [_Z12scatter_incrPfS__param_0];
	ld.param.u64 	%rd2, [_Z12scatter_incrPfS__param_1];
	cvta.to.global.u64 	%rd3, %rd1;
	cvta.to.global.u64 	%rd4, %rd2;
	mov.u32 	%r1, %ntid.x;
	mov.u32 	%r2, %ctaid.x;
	mul.lo.s32 	%r3, %r1, %r2;
	shl.b32 	%r4, %r3, 1;
	cvt.u64.u32 	%rd5, %r4;
	mov.u32 	%r5, %tid.x;
	mul.wide.u32 	%rd6, %r2, 4;
	add.s64 	%rd7, %rd4, %rd6;
	ld.global.f32 	%f1, [%rd7];
	shl.b32 	%r6, %r5, 1;
	cvt.u64.u32 	%rd8, %r6;
	add.s64 	%rd9, %rd5, %rd8;
	shl.b64 	%rd10, %rd9, 2;
	add.s64 	%rd11, %rd3, %rd10;
	ld.global.f32 	%f2, [%rd11];
	add.f32 	%f3, %f1, %f2;
	st.global.f32 	[%rd11], %f3;
	ld.global.f32 	%f4, [%rd11+4];
	add.f32 	%f5, %f1, %f4;
	st.global.f32 	[%rd11+4], %f5;
	ret;

}


// ===== COMPILED SASS (sm_100) =====

	.target	sm_100

	.elftype	@"ET_EXEC"


//--------------------- .note.nv.tkinfo           --------------------------
	.section	.note.nv.tkinfo,"",@"SHT_NOTE"
	.sectionflags	@"SHF_NOTE_NV_TKINFO"
	.tkinfo
        /*0018*/ 	.word	0x00000002
        /*0030*/ 	.string	""
        /*0030*/ 	.string	"ptxas"
        /*0030*/ 	.string	"Cuda compilation tools, release 13.0, V13.0.88"
        /*0030*/ 	.string	"Build cuda_13.0.r13.0/compiler.36424714_0"
        /*0030*/ 	.string	"-arch sm_100 -m 64 "



//--------------------- .note.nv.cuinfo           --------------------------
	.section	.note.nv.cuinfo,"",@"SHT_NOTE"
	.sectionflags	@"SHF_NOTE_NV_CUINFO"
        /*0018*/ 	.short	0x0002
        /*001a*/ 	.short	0x0064
        /*001c*/ 	.short	0x0082
	.zero		2


//--------------------- .nv.info                  --------------------------
	.section	.nv.info,"",@"SHT_CUDA_INFO"
	.align	4


	//----- nvinfo : EIATTR_REGCOUNT
	.align		4
        /*0000*/ 	.byte	0x04, 0x2f
        /*0002*/ 	.short	(.L_1 - .L_0)
	.align		4
.L_0:
        /*0004*/ 	.word	index@(_Z10block_psumPfS_S_ii)
        /*0008*/ 	.word	0x00000010


	//----- nvinfo : EIATTR_FRAME_SIZE
	.align		4
.L_1:
        /*000c*/ 	.byte	0x04, 0x11
        /*000e*/ 	.short	(.L_3 - .L_2)
	.align		4
.L_2:
        /*0010*/ 	.word	index@(_Z10block_psumPfS_S_ii)
        /*0014*/ 	.word	0x00000000


	//----- nvinfo : EIATTR_REGCOUNT
	.align		4
.L_3:
        /*0018*/ 	.byte	0x04, 0x2f
        /*001a*/ 	.short	(.L_5 - .L_4)
	.align		4
.L_4:
        /*001c*/ 	.word	index@(_Z12scatter_incrPfS_)
        /*0020*/ 	.word	0x0000000c


	//----- nvinfo : EIATTR_FRAME_SIZE
	.align		4
.L_5:
        /*0024*/ 	.byte	0x04, 0x11
        /*0026*/ 	.short	(.L_7 - .L_6)
	.align		4
.L_6:
        /*0028*/ 	.word	index@(_Z12scatter_incrPfS_)
        /*002c*/ 	.word	0x00000000


	//----- nvinfo : EIATTR_MIN_STACK_SIZE
	.align		4
.L_7:
        /*0030*/ 	.byte	0x04, 0x12
        /*0032*/ 	.short	(.L_9 - .L_8)
	.align		4
.L_8:
        /*0034*/ 	.word	index@(_Z12scatter_incrPfS_)
        /*0038*/ 	.word	0x00000000


	//----- nvinfo : EIATTR_MIN_STACK_SIZE
	.align		4
.L_9:
        /*003c*/ 	.byte	0x04, 0x12
        /*003e*/ 	.short	(.L_11 - .L_10)
	.align		4
.L_10:
        /*0040*/ 	.word	index@(_Z10block_psumPfS_S_ii)
        /*0044*/ 	.word	0x00000000
.L_11:


//--------------------- .nv.compat                --------------------------
	.section	.nv.compat,"",@"SHT_CUDA_COMPAT_INFO"
	.align	4
        /*0000*/ 	.byte	0x02, 0x09, 0x00, 0x00, 0x02, 0x02, 0x01, 0x00, 0x02, 0x05, 0x05, 0x00, 0x03, 0x07, 0x01, 0x01
        /*0010*/ 	.byte	0x02, 0x03, 0x00, 0x00, 0x02, 0x06, 0x01, 0x00, 0x04, 0x0b, 0x08, 0x00, 0x09, 0x00, 0x00, 0x00
        /*0020*/ 	.byte	0x00, 0x00, 0x00, 0x00


//--------------------- .nv.info._Z12scatter_incrPfS_ --------------------------
	.section	.nv.info._Z12scatter_incrPfS_,"",@"SHT_CUDA_INFO"
	.sectionflags	@""
	.align	4


	//----- nvinfo : EIATTR_CUDA_API_VERSION
	.align		4
        /*0000*/ 	.byte	0x04, 0x37
        /*0002*/ 	.short	(.L_13 - .L_12)
.L_12:
        /*0004*/ 	.word	0x00000082


	//----- nvinfo : EIATTR_KPARAM_INFO
	.align		4
.L_13:
        /*0008*/ 	.byte	0x04, 0x17
        /*000a*/ 	.short	(.L_15 - .L_14)
.L_14:
        /*000c*/ 	.word	0x00000000
        /*0010*/ 	.short	0x0001
        /*0012*/ 	.short	0x0008
        /*0014*/ 	.byte	0x00, 0xf5, 0x21, 0x00


	//----- nvinfo : EIATTR_KPARAM_INFO
	.align		4
.L_15:
        /*0018*/ 	.byte	0x04, 0x17
        /*001a*/ 	.short	(.L_17 - .L_16)
.L_16:
        /*001c*/ 	.word	0x00000000
        /*0020*/ 	.short	0x0000
        /*0022*/ 	.short	0x0000
        /*0024*/ 	.byte	0x00, 0xf5, 0x21, 0x00


	//----- nvinfo : EIATTR_SPARSE_MMA_MASK
	.align		4
.L_17:
        /*0028*/ 	.byte	0x03, 0x50
        /*002a*/ 	.short	0x0000


	//----- nvinfo : EIATTR_MAXREG_COUNT
	.align		4
        /*002c*/ 	.byte	0x03, 0x1b
        /*002e*/ 	.short	0x00ff


	//----- nvinfo : EIATTR_MERCURY_ISA_VERSION
	.align		4
        /*0030*/ 	.byte	0x03, 0x5f
        /*0032*/ 	.short	0x0101


	//----- nvinfo : EIATTR_VRC_CTA_INIT_COUNT
	.align		4
        /*0034*/ 	.byte	0x02, 0x4a
	.zero		1
	.zero		1


	//----- nvinfo : EIATTR_EXIT_INSTR_OFFSETS
	.align		4
        /*0038*/ 	.byte	0x04, 0x1c
        /*003a*/ 	.short	(.L_19 - .L_18)


	//   ....[0]....
.L_18:
        /*003c*/ 	.word	0x00000150


	//----- nvinfo : EIATTR_CBANK_PARAM_SIZE
	.align		4
.L_19:
        /*0040*/ 	.byte	0x03, 0x19
        /*0042*/ 	.short	0x0010


	//----- nvinfo : EIATTR_PARAM_CBANK
	.align		4
        /*0044*/ 	.byte	0x04, 0x0a
        /*0046*/ 	.short	(.L_21 - .L_20)
	.align		4
.L_20:
        /*0048*/ 	.word	index@(.nv.constant0._Z12scatter_incrPfS_)
        /*004c*/ 	.short	0x0380
        /*004e*/ 	.short	0x0010


	//----- nvinfo : EIATTR_SW_WAR
	.align		4
.L_21:
        /*0050*/ 	.byte	0x04, 0x36
        /*0052*/ 	.short	(.L_23 - .L_22)
.L_22:
        /*0054*/ 	.word	0x00000008
.L_23:


//--------------------- .nv.info._Z10block_psumPfS_S_ii --------------------------
	.section	.nv.info._Z10block_psumPfS_S_ii,"",@"SHT_CUDA_INFO"
	.sectionflags	@""
	.align	4


	//----- nvinfo : EIATTR_CUDA_API_VERSION
	.align		4
        /*0000*/ 	.byte	0x04, 0x37
        /*0002*/ 	.short	(.L_25 - .L_24)
.L_24:
        /*0004*/ 	.word	0x00000082


	//----- nvinfo : EIATTR_KPARAM_INFO
	.align		4
.L_25:
        /*0008*/ 	.byte	0x04, 0x17
        /*000a*/ 	.short	(.L_27 - .L_26)
.L_26:
        /*000c*/ 	.word	0x00000000
        /*0010*/ 	.short	0x0004
        /*0012*/ 	.short	0x001c
        /*0014*/ 	.byte	0x00, 0xf0, 0x11, 0x00


	//----- nvinfo : EIATTR_KPARAM_INFO
	.align		4
.L_27:
        /*0018*/ 	.byte	0x04, 0x17
        /*001a*/ 	.short	(.L_29 - .L_28)
.L_28:
        /*001c*/ 	.word	0x00000000
        /*0020*/ 	.short	0x0003
        /*0022*/ 	.short	0x0018
        /*0024*/ 	.byte	0x00, 0xf0, 0x11, 0x00


	//----- nvinfo : EIATTR_KPARAM_INFO
	.align		4
.L_29:
        /*0028*/ 	.byte	0x04, 0x17
        /*002a*/ 	.short	(.L_31 - .L_30)
.L_30:
        /*002c*/ 	.word	0x00000000
        /*0030*/ 	.short	0x0002
        /*0032*/ 	.short	0x0010
        /*0034*/ 	.byte	0x00, 0xf5, 0x21, 0x00


	//----- nvinfo : EIATTR_KPARAM_INFO
	.align		4
.L_31:
        /*0038*/ 	.byte	0x04, 0x17
        /*003a*/ 	.short	(.L_33 - .L_32)
.L_32:
        /*003c*/ 	.word	0x00000000
        /*0040*/ 	.short	0x0001
        /*0042*/ 	.short	0x0008
        /*0044*/ 	.byte	0x00, 0xf5, 0x21, 0x00


	//----- nvinfo : EIATTR_KPARAM_INFO
	.align		4
.L_33:
        /*0048*/ 	.byte	0x04, 0x17
        /*004a*/ 	.short	(.L_35 - .L_34)
.L_34:
        /*004c*/ 	.word	0x00000000
        /*0050*/ 	.short	0x0000
        /*0052*/ 	.short	0x0000
        /*0054*/ 	.byte	0x00, 0xf5, 0x21, 0x00


	//----- nvinfo : EIATTR_SPARSE_MMA_MASK
	.align		4
.L_35:
        /*0058*/ 	.byte	0x03, 0x50
        /*005a*/ 	.short	0x0000


	//----- nvinfo : EIATTR_MAXREG_COUNT
	.align		4
        /*005c*/ 	.byte	0x03, 0x1b
        /*005e*/ 	.short	0x00ff


	//----- nvinfo : EIATTR_NUM_BARRIERS
	.align		4
        /*0060*/ 	.byte	0x02, 0x4c
        /*0062*/ 	.byte	0x01
	.zero		1


	//----- nvinfo : EIATTR_MERCURY_ISA_VERSION
	.align		4
        /*0064*/ 	.byte	0x03, 0x5f
        /*0066*/ 	.short	0x0101


	//----- nvinfo : EIATTR_VRC_CTA_INIT_COUNT
	.align		4
        /*0068*/ 	.byte	0x02, 0x4a
	.zero		1
	.zero		1


	//----- nvinfo : EIATTR_EXIT_INSTR_OFFSETS
	.align		4
        /*006c*/ 	.byte	0x04, 0x1c
        /*006e*/ 	.short	(.L_37 - .L_36)


	//   ....[0]....
.L_36:
        /*0070*/ 	.word	0x000004f0


	//----- nvinfo : EIATTR_CRS_STACK_SIZE
	.align		4
.L_37:
        /*0074*/ 	.byte	0x04, 0x1e
        /*0076*/ 	.short	(.L_39 - .L_38)
.L_38:
        /*0078*/ 	.word	0x00000000


	//----- nvinfo : EIATTR_CBANK_PARAM_SIZE
	.align		4
.L_39:
        /*007c*/ 	.byte	0x03, 0x19
        /*007e*/ 	.short	0x0020


	//----- nvinfo : EIATTR_PARAM_CBANK
	.align		4
        /*0080*/ 	.byte	0x04, 0x0a
        /*0082*/ 	.short	(.L_41 - .L_40)
	.align		4
.L_40:
        /*0084*/ 	.word	index@(.nv.constant0._Z10block_psumPfS_S_ii)
        /*0088*/ 	.short	0x0380
        /*008a*/ 	.short	0x0020


	//----- nvinfo : EIATTR_SW_WAR
	.align		4
.L_41:
        /*008c*/ 	.byte	0x04, 0x36
        /*008e*/ 	.short	(.L_43 - .L_42)
.L_42:
        /*0090*/ 	.word	0x00000008
.L_43:


//--------------------- .nv.callgraph             --------------------------
	.section	.nv.callgraph,"",@"SHT_CUDA_CALLGRAPH"
	.align	4
	.sectionentsize	8
	.align		4
        /*0000*/ 	.word	0x00000000
	.align		4
        /*0004*/ 	.word	0xffffffff
	.align		4
        /*0008*/ 	.word	0x00000000
	.align		4
        /*000c*/ 	.word	0xfffffffe
	.align		4
        /*0010*/ 	.word	0x00000000
	.align		4
        /*0014*/ 	.word	0xfffffffd
	.align		4
        /*0018*/ 	.word	0x00000000
	.align		4
        /*001c*/ 	.word	0xfffffffc


//--------------------- .text._Z12scatter_incrPfS_ --------------------------
	.section	.text._Z12scatter_incrPfS_,"ax",@progbits
	.align	128
        .global         _Z12scatter_incrPfS_
        .type           _Z12scatter_incrPfS_,@function
        .size           _Z12scatter_incrPfS_,(.L_x_8 - _Z12scatter_incrPfS_)
        .other          _Z12scatter_incrPfS_,@"STO_CUDA_ENTRY STV_DEFAULT"
_Z12scatter_incrPfS_:
.text._Z12scatter_incrPfS_:
[----:B------:R-:W-:Y:S01]  /*0000*/  LDC R1, c[0x0][0x37c] ;  /* 0x0000df00ff017b82 */ /* 0x000fe20000000800 */
[----:B------:R-:W0:Y:S01]  /*0010*/  S2R R7, SR_CTAID.X ;  /* 0x0000000000077919 */ /* 0x000e220000002500 */
[----:B------:R-:W0:Y:S06]  /*0020*/  LDCU UR6, c[0x0][0x360] ;  /* 0x00006c00ff0677ac */ /* 0x000e2c0008000800 */
[----:B------:R-:W1:Y:S01]  /*0030*/  LDC.64 R2, c[0x0][0x388] ;  /* 0x0000e200ff027b82 */ /* 0x000e620000000a00 */
[----:B------:R-:W2:Y:S01]  /*0040*/  S2R R5, SR_TID.X ;  /* 0x0000000000057919 */ /* 0x000ea20000002100 */
[----:B------:R-:W3:Y:S01]  /*0050*/  LDCU.64 UR8, c[0x0][0x380] ;  /* 0x00007000ff0877ac */ /* 0x000ee20008000a00 */
[----:B------:R-:W4:Y:S01]  /*0060*/  LDCU.64 UR4, c[0x0][0x358] ;  /* 0x00006b00ff0477ac */ /* 0x000f220008000a00 */
[----:B0-----:R-:W-:-:S02]  /*0070*/  IMAD R0, R7, UR6, RZ ;  /* 0x0000000607007c24 */ /* 0x001fc4000f8e02ff */
[----:B-1----:R-:W-:Y:S01]  /*0080*/  IMAD.WIDE.U32 R2, R7, 0x4, R2 ;  /* 0x0000000407027825 */ /* 0x002fe200078e0002 */
[----:B--2---:R-:W-:-:S04]  /*0090*/  SHF.L.U32 R5, R5, 0x1, RZ ;  /* 0x0000000105057819 */ /* 0x004fc800000006ff */
[----:B------:R-:W-:Y:S01]  /*00a0*/  LEA R0, P0, R0, R5, 0x1 ;  /* 0x0000000500007211 */ /* 0x000fe200078008ff */
[----:B----4-:R-:W2:Y:S03]  /*00b0*/  LDG.E R2, desc[UR4][R2.64] ;  /* 0x0000000402027981 */ /* 0x010ea6000c1e1900 */
[----:B------:R-:W-:Y:S02]  /*00c0*/  IADD3.X R5, PT, PT, RZ, RZ, RZ, P0, !PT ;  /* 0x000000ffff057210 */ /* 0x000fe400007fe4ff */
[----:B---3--:R-:W-:-:S04]  /*00d0*/  LEA R4, P0, R0, UR8, 0x2 ;  /* 0x0000000800047c11 */ /* 0x008fc8000f8010ff */
[----:B------:R-:W-:-:S05]  /*00e0*/  LEA.HI.X R5, R0, UR9, R5, 0x2, P0 ;  /* 0x0000000900057c11 */ /* 0x000fca00080f1405 */
[----:B------:R-:W2:Y:S04]  /*00f0*/  LDG.E R7, desc[UR4][R4.64] ;  /* 0x0000000404077981 */ /* 0x000ea8000c1e1900 */
[----:B------:R-:W3:Y:S01]  /*0100*/  LDG.E R9, desc[UR4][R4.64+0x4] ;  /* 0x0000040404097981 */ /* 0x000ee2000c1e1900 */
[C---:B--2---:R-:W-:Y:S01]  /*0110*/  FADD R7, R2.reuse, R7 ;  /* 0x0000000702077221 */ /* 0x044fe20000000000 */
[----:B---3--:R-:W-:-:S04]  /*0120*/  FADD R9, R2, R9 ;  /* 0x0000000902097221 */ /* 0x008fc80000000000 */
[----:B------:R-:W-:Y:S04]  /*0130*/  STG.E desc[UR4][R4.64], R7 ;  /* 0x0000000704007986 */ /* 0x000fe8000c101904 */
[----:B------:R-:W-:Y:S01]  /*0140*/  STG.E desc[UR4][R4.64+0x4], R9 ;  /* 0x0000040904007986 */ /* 0x000fe2000c101904 */
[----:B------:R-:W-:Y:S05]  /*0150*/  EXIT ;  /* 0x000000000000794d */ /* 0x000fea0003800000 */
.L_x_0:
[----:B------:R-:W-:-:S00]  /*0160*/  BRA `(.L_x_0) ;  /* 0xfffffffc00fc7947 */ /* 0x000fc0000383ffff */
[----:B------:R-:W-:-:S00]  /*0170*/  NOP ;  /* 0x0000000000007918 */ /* 0x000fc00000000000 */
        /* <DEDUP_REMOVED lines=8> */
.L_x_8:


//--------------------- .text._Z10block_psumPfS_S_ii --------------------------
	.section	.text._Z10block_psumPfS_S_ii,"ax",@progbits
	.align	128
        .global         _Z10block_psumPfS_S_ii
        .type           _Z10block_psumPfS_S_ii,@function
        .size           _Z10block_psumPfS_S_ii,(.L_x_9 - _Z10block_psumPfS_S_ii)
        .other          _Z10block_psumPfS_S_ii,@"STO_CUDA_ENTRY STV_DEFAULT"
_Z10block_psumPfS_S_ii:
.text._Z10block_psumPfS_S_ii:
[----:B------:R-:W-:Y:S01]  /*0000*/  LDC R1, c[0x0][0x37c] ;  /* 0x0000df00ff017b82 */ /* 0x000fe20000000800 */
[----:B------:R-:W0:Y:S01]  /*0010*/  S2R R13, SR_CTAID.X ;  /* 0x00000000000d7919 */ /* 0x000e220000002500 */
[----:B------:R-:W0:Y:S01]  /*0020*/  LDCU UR4, c[0x0][0x360] ;  /* 0x00006c00ff0477ac */ /* 0x000e220008000800 */
[----:B------:R-:W1:Y:S01]  /*0030*/  S2R R2, SR_TID.X ;  /* 0x0000000000027919 */ /* 0x000e620000002100 */
[----:B------:R-:W2:Y:S01]  /*0040*/  LDCU.64 UR8, c[0x0][0x380] ;  /* 0x00007000ff0877ac */ /* 0x000ea20008000a00 */
[----:B------:R-:W3:Y:S01]  /*0050*/  LDCU.64 UR6, c[0x0][0x358] ;  /* 0x00006b00ff0677ac */ /* 0x000ee20008000a00 */
[----:B0-----:R-:W-:Y:S01]  /*0060*/  IMAD R3, R13, UR4, RZ ;  /* 0x000000040d037c24 */ /* 0x001fe2000f8e02ff */
[----:B------:R-:W0:Y:S01]  /*0070*/  S2R R4, SR_CgaCtaId ;  /* 0x0000000000047919 */ /* 0x000e220000008800 */
[----:B------:R-:W4:Y:S03]  /*0080*/  LDCU UR4, c[0x0][0x398] ;  /* 0x00007300ff0477ac */ /* 0x000f260008000800 */
[----:B-1----:R-:W-:-:S05]  /*0090*/  IADD3 R0, P0, PT, R3, R2, RZ ;  /* 0x0000000203007210 */ /* 0x002fca0007f1e0ff */
[----:B------:R-:W-:Y:S02]  /*00a0*/  IMAD.X R5, RZ, RZ, RZ, P0 ;  /* 0x000000ffff057224 */ /* 0x000fe400000e06ff */
[----:B------:R-:W-:-:S03]  /*00b0*/  IMAD.SHL.U32 R3, R0, 0x8, RZ ;  /* 0x0000000800037824 */ /* 0x000fc600078e00ff */
[----:B------:R-:W-:Y:S02]  /*00c0*/  SHF.L.U64.HI R0, R0, 0x3, R5 ;  /* 0x0000000300007819 */ /* 0x000fe40000010205 */
[----:B--2---:R-:W-:-:S04]  /*00d0*/  IADD3 R6, P0, PT, R3, UR8, RZ ;  /* 0x0000000803067c10 */ /* 0x004fc8000ff1e0ff */
[----:B------:R-:W-:-:S05]  /*00e0*/  IADD3.X R7, PT, PT, R0, UR9, RZ, P0, !PT ;  /* 0x0000000900077c10 */ /* 0x000fca00087fe4ff */
[----:B---3--:R-:W2:Y:S04]  /*00f0*/  LDG.E R8, desc[UR6][R6.64] ;  /* 0x0000000606087981 */ /* 0x008ea8000c1e1900 */
[----:B------:R-:W2:Y:S01]  /*0100*/  LDG.E R9, desc[UR6][R6.64+0x4] ;  /* 0x0000040606097981 */ /* 0x000ea2000c1e1900 */
[----:B------:R-:W-:Y:S01]  /*0110*/  MOV R5, 0x400 ;  /* 0x0000040000057802 */ /* 0x000fe20000000f00 */
[----:B----4-:R-:W-:Y:S01]  /*0120*/  USHF.R.S32.HI UR4, URZ, 0x1, UR4 ;  /* 0x00000001ff047899 */ /* 0x010fe20008011404 */
[----:B------:R-:W-:Y:S01]  /*0130*/  HFMA2 R11, -RZ, RZ, 0, 5.9604644775390625e-08 ;  /* 0x00000001ff0b7431 */ /* 0x000fe200000001ff */
[----:B------:R-:W-:Y:S02]  /*0140*/  ISETP.NE.AND P1, PT, R2, RZ, PT ;  /* 0x000000ff0200720c */ /* 0x000fe40003f25270 */
[----:B0-----:R-:W-:Y:S01]  /*0150*/  LEA R5, R4, R5, 0x18 ;  /* 0x0000000504057211 */ /* 0x001fe200078ec0ff */
[----:B------:R-:W-:Y:S01]  /*0160*/  UISETP.GE.AND UP0, UPT, UR4, 0x1, UPT ;  /* 0x000000010400788c */ /* 0x000fe2000bf06270 */
[----:B------:R-:W-:-:S03]  /*0170*/  LEA R10, R2, 0x1, 0x1 ;  /* 0x00000001020a7811 */ /* 0x000fc600078e08ff */
[----:B------:R-:W-:-:S05]  /*0180*/  IMAD R4, R2, 0x8, R5 ;  /* 0x0000000802047824 */ /* 0x000fca00078e0205 */
[----:B--2---:R0:W-:Y:S01]  /*0190*/  STS.64 [R4], R8 ;  /* 0x0000000804007388 */ /* 0x0041e20000000a00 */
[----:B------:R-:W-:Y:S05]  /*01a0*/  BRA.U !UP0, `(.L_x_1) ;  /* 0x00000001083c7547 */ /* 0x000fea000b800000 */
[----:B------:R-:W-:-:S07]  /*01b0*/  IMAD.MOV.U32 R11, RZ, RZ, 0x1 ;  /* 0x00000001ff0b7424 */ /* 0x000fce00078e00ff */
.L_x_2:
[----:B------:R-:W-:Y:S01]  /*01c0*/  BAR.SYNC.DEFER_BLOCKING 0x0 ;  /* 0x0000000000007b1d */ /* 0x000fe20000010000 */
[----:B------:R-:W-:Y:S01]  /*01d0*/  ISETP.GE.U32.AND P0, PT, R2, UR4, PT ;  /* 0x0000000402007c0c */ /* 0x000fe2000bf06070 */
[----:B------:R-:W-:Y:S02]  /*01e0*/  UISETP.GT.U32.AND UP0, UPT, UR4, 0x1, UPT ;  /* 0x000000010400788c */ /* 0x000fe4000bf04070 */
[----:B------:R-:W-:-:S07]  /*01f0*/  USHF.R.U32.HI UR5, URZ, 0x1, UR4 ;  /* 0x00000001ff057899 */ /* 0x000fce0008011604 */
[----:B------:R-:W-:-:S03]  /*0200*/  UMOV UR4, UR5 ;  /* 0x0000000500047c82 */ /* 0x000fc60008000000 */
[----:B------:R-:W-:-:S04]  /*0210*/  @!P0 IMAD R6, R10, R11, RZ ;  /* 0x0000000b0a068224 */ /* 0x000fc800078e02ff */
[----:B------:R-:W-:-:S05]  /*0220*/  @!P0 IMAD R6, R6, 0x4, R5 ;  /* 0x0000000406068824 */ /* 0x000fca00078e0205 */
[C---:B-1----:R-:W-:Y:S01]  /*0230*/  @!P0 LEA R7, R11.reuse, R6, 0x2 ;  /* 0x000000060b078211 */ /* 0x042fe200078e10ff */
[----:B------:R-:W-:Y:S01]  /*0240*/  IMAD.SHL.U32 R11, R11, 0x2, RZ ;  /* 0x000000020b0b7824 */ /* 0x000fe200078e00ff */
[----:B------:R-:W-:Y:S04]  /*0250*/  @!P0 LDS R6, [R6+-0x4] ;  /* 0xfffffc0006068984 */ /* 0x000fe80000000800 */
[----:B0-----:R-:W0:Y:S02]  /*0260*/  @!P0 LDS R9, [R7+-0x4] ;  /* 0xfffffc0007098984 */ /* 0x001e240000000800 */
[----:B0-----:R-:W-:-:S05]  /*0270*/  @!P0 FADD R8, R6, R9 ;  /* 0x0000000906088221 */ /* 0x001fca0000000000 */
[----:B------:R1:W-:Y:S01]  /*0280*/  @!P0 STS [R7+-0x4], R8 ;  /* 0xfffffc0807008388 */ /* 0x0003e20000000800 */
[----:B------:R-:W-:Y:S05]  /*0290*/  BRA.U UP0, `(.L_x_2) ;  /* 0xfffffffd00c87547 */ /* 0x000fea000b83ffff */
.L_x_1:
[----:B------:R-:W-:Y:S04]  /*02a0*/  BSSY.RECONVERGENT B0, `(.L_x_3) ;  /* 0x000000a000007945 */ /* 0x000fe80003800200 */
[----:B------:R-:W-:Y:S05]  /*02b0*/  @P1 BRA `(.L_x_4) ;  /* 0x0000000000201947 */ /* 0x000fea0003800000 */
[----:B01----:R-:W0:Y:S02]  /*02c0*/  LDC.64 R8, c[0x0][0x398] ;  /* 0x0000e600ff087b82 */ /* 0x003e240000000a00 */
[----:B0-----:R-:W-:Y:S01]  /*02d0*/  ISETP.NE.AND P0, PT, R9, 0x1, PT ;  /* 0x000000010900780c */ /* 0x001fe20003f05270 */
[----:B------:R-:W-:-:S12]  /*02e0*/  IMAD R8, R8, 0x4, R5 ;  /* 0x0000000408087824 */ /* 0x000fd800078e0205 */
[----:B------:R-:W0:Y:S01]  /*02f0*/  @!P0 LDS R9, [R8+-0x4] ;  /* 0xfffffc0008098984 */ /* 0x000e220000000800 */
[----:B------:R-:W1:Y:S03]  /*0300*/  @!P0 LDC.64 R6, c[0x0][0x390] ;  /* 0x0000e400ff068b82 */ /* 0x000e660000000a00 */
[----:B------:R2:W-:Y:S01]  /*0310*/  STS [R8+-0x4], RZ ;  /* 0xfffffcff08007388 */ /* 0x0005e20000000800 */
[----:B-1----:R-:W-:-:S05]  /*0320*/  @!P0 IMAD.WIDE.U32 R6, R13, 0x4, R6 ;  /* 0x000000040d068825 */ /* 0x002fca00078e0006 */
[----:B0-----:R2:W-:Y:S02]  /*0330*/  @!P0 STG.E desc[UR6][R6.64], R9 ;  /* 0x0000000906008986 */ /* 0x0015e4000c101906 */
.L_x_4:
[----:B------:R-:W-:Y:S05]  /*0340*/  BSYNC.RECONVERGENT B0 ;  /* 0x0000000000007941 */ /* 0x000fea0003800200 */
.L_x_3:
[----:B------:R-:W3:Y:S02]  /*0350*/  LDCU UR4, c[0x0][0x398] ;  /* 0x00007300ff0477ac */ /* 0x000ee40008000800 */
[----:B---3--:R-:W-:-:S09]  /*0360*/  UISETP.GE.AND UP0, UPT, UR4, 0x2, UPT ;  /* 0x000000020400788c */ /* 0x008fd2000bf06270 */
[----:B------:R-:W-:Y:S05]  /*0370*/  BRA.U !UP0, `(.L_x_5) ;  /* 0x0000000108407547 */ /* 0x000fea000b800000 */
[----:B------:R-:W3:Y:S01]  /*0380*/  LDCU UR5, c[0x0][0x398] ;  /* 0x00007300ff0577ac */ /* 0x000ee20008000800 */
[----:B------:R-:W-:-:S05]  /*0390*/  UMOV UR4, 0x1 ;  /* 0x0000000100047882 */ /* 0x000fca0000000000 */
.L_x_6:
[----:B------:R-:W-:Y:S01]  /*03a0*/  BAR.SYNC.DEFER_BLOCKING 0x0 ;  /* 0x0000000000007b1d */ /* 0x000fe20000010000 */
[----:B------:R-:W-:Y:S01]  /*03b0*/  ISETP.GE.U32.AND P0, PT, R2, UR4, PT ;  /* 0x0000000402007c0c */ /* 0x000fe2000bf06070 */
[----:B------:R-:W-:Y:S01]  /*03c0*/  USHF.L.U32 UR4, UR4, 0x1, URZ ;  /* 0x0000000104047899 */ /* 0x000fe200080006ff */
[----:B------:R-:W-:-:S03]  /*03d0*/  SHF.R.S32.HI R11, RZ, 0x1, R11 ;  /* 0x00000001ff0b7819 */ /* 0x000fc6000001140b */
[----:B---3--:R-:W-:-:S08]  /*03e0*/  UISETP.GE.AND UP0, UPT, UR4, UR5, UPT ;  /* 0x000000050400728c */ /* 0x008fd0000bf06270 */
[----:B--2-4-:R-:W-:-:S05]  /*03f0*/  @!P0 IMAD R6, R10, R11, RZ ;  /* 0x0000000b0a068224 */ /* 0x014fca00078e02ff */
[----:B------:R-:W-:-:S05]  /*0400*/  @!P0 LEA R6, R6, R5, 0x2 ;  /* 0x0000000506068211 */ /* 0x000fca00078e10ff */
[----:B01----:R-:W-:Y:S01]  /*0410*/  @!P0 IMAD R8, R11, 0x4, R6 ;  /* 0x000000040b088824 */ /* 0x003fe200078e0206 */
[----:B------:R-:W-:Y:S04]  /*0420*/  @!P0 LDS R7, [R6+-0x4] ;  /* 0xfffffc0006078984 */ /* 0x000fe80000000800 */
[----:B------:R-:W0:Y:S02]  /*0430*/  @!P0 LDS R9, [R8+-0x4] ;  /* 0xfffffc0008098984 */ /* 0x000e240000000800 */
[----:B0-----:R-:W-:Y:S02]  /*0440*/  @!P0 FADD R7, R7, R9 ;  /* 0x0000000907078221 */ /* 0x001fe40000000000 */
[----:B------:R4:W-:Y:S04]  /*0450*/  @!P0 STS [R6+-0x4], R9 ;  /* 0xfffffc0906008388 */ /* 0x0009e80000000800 */
[----:B------:R4:W-:Y:S01]  /*0460*/  @!P0 STS [R8+-0x4], R7 ;  /* 0xfffffc0708008388 */ /* 0x0009e20000000800 */
[----:B------:R-:W-:Y:S05]  /*0470*/  BRA.U !UP0, `(.L_x_6) ;  /* 0xfffffffd08c87547 */ /* 0x000fea000b83ffff */
.L_x_5:
[----:B------:R-:W-:Y:S06]  /*0480*/  BAR.SYNC.DEFER_BLOCKING 0x0 ;  /* 0x0000000000007b1d */ /* 0x000fec0000010000 */
[----:B------:R-:W3:Y:S01]  /*0490*/  LDCU.64 UR4, c[0x0][0x388] ;  /* 0x00007100ff0477ac */ /* 0x000ee20008000a00 */
[----:B0-----:R-:W0:Y:S01]  /*04a0*/  LDS.64 R4, [R4] ;  /* 0x0000000004047984 */ /* 0x001e220000000a00 */
[----:B---3--:R-:W-:-:S04]  /*04b0*/  IADD3 R2, P0, PT, R3, UR4, RZ ;  /* 0x0000000403027c10 */ /* 0x008fc8000ff1e0ff */
[----:B------:R-:W-:-:S05]  /*04c0*/  IADD3.X R3, PT, PT, R0, UR5, RZ, P0, !PT ;  /* 0x0000000500037c10 */ /* 0x000fca00087fe4ff */
[----:B0-----:R-:W-:Y:S04]  /*04d0*/  STG.E desc[UR6][R2.64], R4 ;  /* 0x0000000402007986 */ /* 0x001fe8000c101906 */
[----:B------:R-:W-:Y:S01]  /*04e0*/  STG.E desc[UR6][R2.64+0x4], R5 ;  /* 0x0000040502007986 */ /* 0x000fe2000c101906 */
[----:B------:R-:W-:Y:S05]  /*04f0*/  EXIT ;  /* 0x000000000000794d */ /* 0x000fea0003800000 */
.L_x_7:
        /* <DEDUP_REMOVED lines=16> */
.L_x_9:


//--------------------- .nv.shared._Z12scatter_incrPfS_ --------------------------
	.section	.nv.shared._Z12scatter_incrPfS_,"aw",@nobits
	.sectionflags	@""
	.align	16
	.zero		1024


//--------------------- .nv.shared.reserved.0     --------------------------
	.section	.nv.shared.reserved.0,"aw",@nobits
	.weak		__nv_reservedSMEM_offset_0_alias
	.size		__nv_reservedSMEM_offset_0_alias, 0, 64
	.other		__nv_reservedSMEM_offset_0_alias,@"STO_CUDA_RESERVED_SHARED STV_DEFAULT"
__nv_reservedSMEM_offset_0_alias:
	.zero		0
	.zero		64


//--------------------- .nv.shared._Z10block_psumPfS_S_ii --------------------------
	.section	.nv.shared._Z10block_psumPfS_S_ii,"aw",@nobits
	.sectionflags	@""
	.align	16
	.zero		1024


//--------------------- .nv.constant0._Z12scatter_incrPfS_ --------------------------
	.section	.nv.constant0._Z12scatter_incrPfS_,"a",@progbits
	.sectionflags	@""
	.align	4
.nv.constant0._Z12scatter_incrPfS_:
	.zero		912


//--------------------- .nv.constant0._Z10block_psumPfS_S_ii --------------------------
	.section	.nv.constant0._Z10block_psumPfS_S_ii,"a",@progbits
	.sectionflags	@""
	.align	4
.nv.constant0._Z10block_psumPfS_S_ii:
	.zero		928


//--------------------- SYMBOLS --------------------------

	.type		.nv.reservedSmem.offset0,@object
	.size		.nv.reservedSmem.offset0,0x4
	.type		.nv.reservedSmem.cap,@object
	.size		.nv.reservedSmem.cap,0x4
